	.headerflags	@"EF_CUDA_TEXMODE_UNIFIED EF_CUDA_64BIT_ADDRESS EF_CUDA_ACCELERATORS EF_CUDA_SM90 EF_CUDA_VIRTUAL_SM(EF_CUDA_SM90)"
	.elftype	@"ET_EXEC"


//--------------------- .nv.info                  --------------------------
	.section	.nv.info,"",@"SHT_CUDA_INFO"
	.align	4


	//----- nvinfo : EIATTR_REGCOUNT
	.align		4
        /*0000*/ 	.byte	0x04, 0x2f
        /*0002*/ 	.short	(.L_1 - .L_0)
	.align		4
.L_0:
        /*0004*/ 	.word	index@(triton_poi_fused_max_pool2d_with_indices_10)
        /*0008*/ 	.word	0x00000013


	//----- nvinfo : EIATTR_MIN_STACK_SIZE
	.align		4
.L_1:
        /*000c*/ 	.byte	0x04, 0x12
        /*000e*/ 	.short	(.L_3 - .L_2)
	.align		4
.L_2:
        /*0010*/ 	.word	index@(triton_poi_fused_max_pool2d_with_indices_10)
        /*0014*/ 	.word	0x00000000


	//----- nvinfo : EIATTR_FRAME_SIZE
	.align		4
.L_3:
        /*0018*/ 	.byte	0x04, 0x11
        /*001a*/ 	.short	(.L_5 - .L_4)
	.align		4
.L_4:
        /*001c*/ 	.word	index@(triton_poi_fused_max_pool2d_with_indices_10)
        /*0020*/ 	.word	0x00000000


	//----- nvinfo : EIATTR_MIN_STACK_SIZE
	.align		4
.L_5:
        /*0024*/ 	.byte	0x04, 0x12
        /*0026*/ 	.short	(.L_7 - .L_6)
	.align		4
.L_6:
        /*0028*/ 	.word	index@(triton_poi_fused_max_pool2d_with_indices_10)
        /*002c*/ 	.word	0x00000000
.L_7:


//--------------------- .nv.info.triton_poi_fused_max_pool2d_with_indices_10 --------------------------
	.section	.nv.info.triton_poi_fused_max_pool2d_with_indices_10,"",@"SHT_CUDA_INFO"
	.sectionflags	@""
	.align	4


	//----- nvinfo : EIATTR_CUDA_API_VERSION
	.align		4
        /*0000*/ 	.byte	0x04, 0x37
        /*0002*/ 	.short	(.L_9 - .L_8)
.L_8:
        /*0004*/ 	.word	0x0000007c


	//----- nvinfo : EIATTR_KPARAM_INFO
	.align		4
.L_9:
        /*0008*/ 	.byte	0x04, 0x17
        /*000a*/ 	.short	(.L_11 - .L_10)
.L_10:
        /*000c*/ 	.word	0x00000000
        /*0010*/ 	.short	0x0003
        /*0012*/ 	.short	0x0018
        /*0014*/ 	.byte	0x00, 0xf0, 0x11, 0x00


	//----- nvinfo : EIATTR_KPARAM_INFO
	.align		4
.L_11:
        /*0018*/ 	.byte	0x04, 0x17
        /*001a*/ 	.short	(.L_13 - .L_12)
.L_12:
        /*001c*/ 	.word	0x00000000
        /*0020*/ 	.short	0x0002
        /*0022*/ 	.short	0x0010
        /*0024*/ 	.byte	0x00, 0xf4, 0x21, 0x00


	//----- nvinfo : EIATTR_KPARAM_INFO
	.align		4
.L_13:
        /*0028*/ 	.byte	0x04, 0x17
        /*002a*/ 	.short	(.L_15 - .L_14)
.L_14:
        /*002c*/ 	.word	0x00000000
        /*0030*/ 	.short	0x0001
        /*0032*/ 	.short	0x0008
        /*0034*/ 	.byte	0x00, 0xf4, 0x21, 0x00


	//----- nvinfo : EIATTR_KPARAM_INFO
	.align		4
.L_15:
        /*0038*/ 	.byte	0x04, 0x17
        /*003a*/ 	.short	(.L_17 - .L_16)
.L_16:
        /*003c*/ 	.word	0x00000000
        /*0040*/ 	.short	0x0000
        /*0042*/ 	.short	0x0000
        /*0044*/ 	.byte	0x00, 0xf4, 0x21, 0x00


	//----- nvinfo : EIATTR_SPARSE_MMA_MASK
	.align		4
.L_17:
        /*0048*/ 	.byte	0x03, 0x50
        /*004a*/ 	.short	0x0000


	//----- nvinfo : EIATTR_MAXREG_COUNT
	.align		4
        /*004c*/ 	.byte	0x03, 0x1b
        /*004e*/ 	.short	0x00ff


	//----- nvinfo : EIATTR_EXIT_INSTR_OFFSETS
	.align		4
        /*0050*/ 	.byte	0x04, 0x1c
        /*0052*/ 	.short	(.L_19 - .L_18)


	//   ....[0]....
.L_18:
        /*0054*/ 	.word	0x00000440


	//   ....[1]....
        /*0058*/ 	.word	0x00000460


	//----- nvinfo : EIATTR_REQNTID
	.align		4
.L_19:
        /*005c*/ 	.byte	0x04, 0x10
        /*005e*/ 	.short	(.L_21 - .L_20)
.L_20:
        /*0060*/ 	.word	0x00000080
        /*0064*/ 	.word	0x00000001
        /*0068*/ 	.word	0x00000001


	//----- nvinfo : EIATTR_CBANK_PARAM_SIZE
	.align		4
.L_21:
        /*006c*/ 	.byte	0x03, 0x19
        /*006e*/ 	.short	0x001c


	//----- nvinfo : EIATTR_PARAM_CBANK
	.align		4
        /*0070*/ 	.byte	0x04, 0x0a
        /*0072*/ 	.short	(.L_23 - .L_22)
	.align		4
.L_22:
        /*0074*/ 	.word	index@(.nv.constant0.triton_poi_fused_max_pool2d_with_indices_10)
        /*0078*/ 	.short	0x0210
        /*007a*/ 	.short	0x001c


	//----- nvinfo : EIATTR_SW_WAR
	.align		4
.L_23:
        /*007c*/ 	.byte	0x04, 0x36
        /*007e*/ 	.short	(.L_25 - .L_24)
.L_24:
        /*0080*/ 	.word	0x00000008
.L_25:


//--------------------- .nv.callgraph             --------------------------
	.section	.nv.callgraph,"",@"SHT_CUDA_CALLGRAPH"
	.align	4
	.sectionentsize	8
	.align		4
        /*0000*/ 	.word	0x00000000
	.align		4
        /*0004*/ 	.word	0xffffffff
	.align		4
        /*0008*/ 	.word	0x00000000
	.align		4
        /*000c*/ 	.word	0xfffffffe
	.align		4
        /*0010*/ 	.word	0x00000000
	.align		4
        /*0014*/ 	.word	0xfffffffd
	.align		4
        /*0018*/ 	.word	0x00000000
	.align		4
        /*001c*/ 	.word	0xfffffffc


//--------------------- .text.triton_poi_fused_max_pool2d_with_indices_10 --------------------------
	.section	.text.triton_poi_fused_max_pool2d_with_indices_10,"ax",@progbits
	.align	128
        .global         triton_poi_fused_max_pool2d_with_indices_10
        .type           triton_poi_fused_max_pool2d_with_indices_10,@function
        .size           triton_poi_fused_max_pool2d_with_indices_10,(.L_x_1 - triton_poi_fused_max_pool2d_with_indices_10)
        .other          triton_poi_fused_max_pool2d_with_indices_10,@"STO_CUDA_ENTRY STV_DEFAULT"
triton_poi_fused_max_pool2d_with_indices_10:
.text.triton_poi_fused_max_pool2d_with_indices_10:
[----:B------:R-:W0:Y:S02]  /*0000*/  LDC R1, c[0x0][0x28] ;  /* 0x00000a00ff017b82 */ /* 0x000e240000000800 */
[----:B------:R-:W1:Y:S01]  /*0010*/  S2R R7, SR_CTAID.X ;  /* 0x0000000000077919 */ /* 0x000e620000002500 */
[----:B------:R-:W2:Y:S01]  /*0020*/  LDC.64 R2, c[0x0][0x210] ;  /* 0x00008400ff027b82 */ /* 0x000ea20000000a00 */
[----:B------:R-:W-:Y:S02]  /*0030*/  CS2R R12, SRZ ;  /* 0x00000000000c7805 */ /* 0x000fe4000001ff00 */
[----:B------:R-:W-:Y:S01]  /*0040*/  CS2R R14, SRZ ;  /* 0x00000000000e7805 */ /* 0x000fe2000001ff00 */
[----:B------:R-:W3:Y:S01]  /*0050*/  S2R R4, SR_TID.X ;  /* 0x0000000000047919 */ /* 0x000ee20000002100 */
[----:B------:R-:W-:Y:S01]  /*0060*/  ULDC.64 UR4, c[0x0][0x208] ;  /* 0x0000820000047ab9 */ /* 0x000fe20000000a00 */
[----:B------:R-:W-:Y:S01]  /*0070*/  IMAD.MOV.U32 R10, RZ, RZ, RZ ;  /* 0x000000ffff0a7224 */ /* 0x000fe200078e00ff */
[----:B------:R-:W-:Y:S01]  /*0080*/  ULDC.64 UR6, c[0x0][0x220] ;  /* 0x0000880000067ab9 */ /* 0x000fe20000000a00 */
[----:B-1----:R-:W-:Y:S01]  /*0090*/  SHF.R.U32.HI R6, RZ, 0x17, R7 ;  /* 0x00000017ff067819 */ /* 0x002fe20000011607 */
[----:B------:R-:W-:-:S03]  /*00a0*/  IMAD.SHL.U32 R0, R7, 0x100, RZ ;  /* 0x0000010007007824 */ /* 0x000fc600078e00ff */
[----:B------:R-:W-:Y:S01]  /*00b0*/  SGXT.U32 R6, R6, 0x1 ;  /* 0x000000010606781a */ /* 0x000fe20000000000 */
[----:B---3--:R-:W-:Y:S02]  /*00c0*/  IMAD.SHL.U32 R4, R4, 0x2, RZ ;  /* 0x0000000204047824 */ /* 0x008fe400078e00ff */
[----:B------:R-:W-:-:S03]  /*00d0*/  VIADD R5, R0, 0x1 ;  /* 0x0000000100057836 */ /* 0x000fc60000000000 */
[----:B------:R-:W-:Y:S01]  /*00e0*/  LOP3.LUT R0, R4, 0xfe, RZ, 0xc0, !PT ;  /* 0x000000fe04007812 */ /* 0x000fe200078ec0ff */
[----:B------:R-:W-:-:S03]  /*00f0*/  IMAD.IADD R6, R5, 0x1, R6 ;  /* 0x0000000105067824 */ /* 0x000fc600078e0206 */
[----:B------:R-:W-:Y:S02]  /*0100*/  PRMT R0, R0, 0x6540, R7 ;  /* 0x0000654000007816 */ /* 0x000fe40000000007 */
[----:B------:R-:W-:Y:S02]  /*0110*/  LOP3.LUT R6, R6, 0x7fffff02, RZ, 0xc0, !PT ;  /* 0x7fffff0206067812 */ /* 0x000fe400078ec0ff */
[C---:B------:R-:W-:Y:S01]  /*0120*/  ISETP.GE.AND P0, PT, R0.reuse, 0xc0, PT ;  /* 0x000000c00000780c */ /* 0x040fe20003f06270 */
[----:B------:R-:W-:Y:S02]  /*0130*/  IMAD.SHL.U32 R7, R0, 0x4, RZ ;  /* 0x0000000400077824 */ /* 0x000fe400078e00ff */
[----:B------:R-:W-:-:S04]  /*0140*/  IMAD.IADD R6, R5, 0x1, -R6 ;  /* 0x0000000105067824 */ /* 0x000fc800078e0a06 */
[----:B------:R-:W-:-:S04]  /*0150*/  IMAD R11, R6, 0x2, R7 ;  /* 0x00000002060b7824 */ /* 0x000fc800078e0207 */
[----:B--2---:R-:W-:-:S04]  /*0160*/  IMAD.WIDE R4, R11, 0x4, R2 ;  /* 0x000000040b047825 */ /* 0x004fc800078e0202 */
[----:B------:R-:W-:Y:S01]  /*0170*/  VIADD R9, R11, 0x4 ;  /* 0x000000040b097836 */ /* 0x000fe20000000000 */
[----:B------:R-:W2:Y:S01]  /*0180*/  @!P0 LDG.E.EL R12, desc[UR4][R4.64] ;  /* 0x00000004040c8981 */ /* 0x000ea2000c2e1900 */
[----:B------:R-:W-:Y:S02]  /*0190*/  IMAD.MOV.U32 R16, RZ, RZ, RZ ;  /* 0x000000ffff107224 */ /* 0x000fe400078e00ff */
[--C-:B------:R-:W-:Y:S01]  /*01a0*/  IMAD.WIDE R6, R7, 0x4, R2.reuse ;  /* 0x0000000407067825 */ /* 0x100fe200078e0202 */
[----:B------:R1:W2:Y:S03]  /*01b0*/  @!P0 LDG.E.EL R15, desc[UR4][R4.64+0x4] ;  /* 0x00000404040f8981 */ /* 0x0002a6000c2e1900 */
[----:B------:R-:W-:Y:S01]  /*01c0*/  IMAD.WIDE R8, R9, 0x4, R2 ;  /* 0x0000000409087825 */ /* 0x000fe200078e0202 */
[----:B------:R-:W3:Y:S04]  /*01d0*/  @!P0 LDG.E.EL R10, desc[UR4][R6.64] ;  /* 0x00000004060a8981 */ /* 0x000ee8000c2e1900 */
[----:B------:R-:W3:Y:S04]  /*01e0*/  @!P0 LDG.E.EL R16, desc[UR4][R6.64+0x4] ;  /* 0x0000040406108981 */ /* 0x000ee8000c2e1900 */
[----:B------:R-:W4:Y:S04]  /*01f0*/  @!P0 LDG.E.EL R14, desc[UR4][R8.64] ;  /* 0x00000004080e8981 */ /* 0x000f28000c2e1900 */
[----:B------:R-:W5:Y:S01]  /*0200*/  @!P0 LDG.E.EL R13, desc[UR4][R6.64+0x10] ;  /* 0x00001004060d8981 */ /* 0x000f62000c2e1900 */
[----:B------:R-:W-:Y:S01]  /*0210*/  VIADD R11, R11, 0x5 ;  /* 0x000000050b0b7836 */ /* 0x000fe20000000000 */
[----:B-1----:R-:W-:-:S03]  /*0220*/  CS2R R4, SRZ ;  /* 0x0000000000047805 */ /* 0x002fc6000001ff00 */
[----:B------:R-:W-:-:S03]  /*0230*/  IMAD.WIDE R2, R11, 0x4, R2 ;  /* 0x000000040b027825 */ /* 0x000fc600078e0202 */
[----:B------:R-:W5:Y:S04]  /*0240*/  @!P0 LDG.E.EL R4, desc[UR4][R6.64+0x14] ;  /* 0x0000140406048981 */ /* 0x000f68000c2e1900 */
[----:B------:R1:W5:Y:S02]  /*0250*/  @!P0 LDG.E.EL R5, desc[UR4][R2.64] ;  /* 0x0000000402058981 */ /* 0x000364000c2e1900 */
[----:B-1----:R-:W1:Y:S02]  /*0260*/  LDC.64 R2, c[0x0][0x218] ;  /* 0x00008600ff027b82 */ /* 0x002e640000000a00 */
[----:B-1----:R-:W-:Y:S01]  /*0270*/  IMAD.WIDE R2, R0, 0x4, R2 ;  /* 0x0000000400027825 */ /* 0x002fe200078e0202 */
[C---:B--2---:R-:W-:Y:S02]  /*0280*/  FSETP.GT.AND P2, PT, R15.reuse, R12, PT ;  /* 0x0000000c0f00720b */ /* 0x044fe40003f44000 */
[----:B------:R-:W-:-:S02]  /*0290*/  FSETP.NAN.AND P3, PT, R15, R15, PT ;  /* 0x0000000f0f00720b */ /* 0x000fc40003f68000 */
[----:B------:R-:W-:Y:S02]  /*02a0*/  SEL R7, RZ, 0x1, !P2 ;  /* 0x00000001ff077807 */ /* 0x000fe40005000000 */
[C---:B---3--:R-:W-:Y:S02]  /*02b0*/  FSETP.GT.AND P1, PT, R16.reuse, R10, PT ;  /* 0x0000000a1000720b */ /* 0x048fe40003f24000 */
[----:B------:R-:W-:Y:S02]  /*02c0*/  FSETP.NAN.AND P6, PT, R16, R16, PT ;  /* 0x000000101000720b */ /* 0x000fe40003fc8000 */
[----:B----4-:R-:W-:-:S03]  /*02d0*/  FSETP.NAN.AND P5, PT, R14, R14, PT ;  /* 0x0000000e0e00720b */ /* 0x010fc60003fa8000 */
[----:B------:R-:W-:Y:S02]  /*02e0*/  @!P2 SEL R15, R15, R12, P3 ;  /* 0x0000000c0f0fa207 */ /* 0x000fe40001800000 */
[----:B-----5:R-:W-:Y:S02]  /*02f0*/  FSETP.NAN.AND P3, PT, R13, R13, PT ;  /* 0x0000000d0d00720b */ /* 0x020fe40003f68000 */
[----:B------:R-:W-:Y:S02]  /*0300*/  FSETP.GEU.AND P4, PT, R15, R14, PT ;  /* 0x0000000e0f00720b */ /* 0x000fe40003f8e000 */
[----:B------:R-:W-:Y:S02]  /*0310*/  SEL R6, RZ, 0x1, !P1 ;  /* 0x00000001ff067807 */ /* 0x000fe40004800000 */
[----:B------:R-:W-:Y:S02]  /*0320*/  @!P1 SEL R16, R16, R10, P6 ;  /* 0x0000000a10109207 */ /* 0x000fe40003000000 */
[----:B------:R-:W-:-:S02]  /*0330*/  FSETP.NAN.AND P6, PT, R4, R4, PT ;  /* 0x000000040400720b */ /* 0x000fc40003fc8000 */
[----:B------:R-:W-:Y:S02]  /*0340*/  @!P5 SEL R14, R14, R15, !P4 ;  /* 0x0000000f0e0ed207 */ /* 0x000fe40006000000 */
[----:B------:R-:W-:Y:S02]  /*0350*/  FSETP.GEU.AND P5, PT, R16, R13, PT ;  /* 0x0000000d1000720b */ /* 0x000fe40003fae000 */
[-C--:B------:R-:W-:Y:S02]  /*0360*/  FSETP.GEU.AND P2, PT, R14, R5.reuse, PT ;  /* 0x000000050e00720b */ /* 0x080fe40003f4e000 */
[----:B------:R-:W-:Y:S02]  /*0370*/  @!P3 SEL R13, R13, R16, !P5 ;  /* 0x000000100d0db207 */ /* 0x000fe40006800000 */
[----:B------:R-:W-:Y:S02]  /*0380*/  FSETP.NAN.AND P3, PT, R5, R5, PT ;  /* 0x000000050500720b */ /* 0x000fe40003f68000 */
[----:B------:R-:W-:-:S02]  /*0390*/  FSETP.GEU.AND P1, PT, R13, R4, PT ;  /* 0x000000040d00720b */ /* 0x000fc40003f2e000 */
[----:B------:R-:W-:Y:S02]  /*03a0*/  SEL R8, R6, 0x2, P5 ;  /* 0x0000000206087807 */ /* 0x000fe40002800000 */
[----:B------:R-:W-:Y:S02]  /*03b0*/  SEL R7, R7, 0x2, P4 ;  /* 0x0000000207077807 */ /* 0x000fe40002000000 */
[----:B------:R-:W-:Y:S02]  /*03c0*/  SEL R8, R8, 0x3, P1 ;  /* 0x0000000308087807 */ /* 0x000fe40000800000 */
[----:B------:R-:W-:Y:S02]  /*03d0*/  SEL R7, R7, 0x3, P2 ;  /* 0x0000000307077807 */ /* 0x000fe40001000000 */
[----:B------:R-:W-:Y:S02]  /*03e0*/  @!P6 SEL R4, R4, R13, !P1 ;  /* 0x0000000d0404e207 */ /* 0x000fe40004800000 */
[----:B------:R-:W-:Y:S01]  /*03f0*/  @!P3 SEL R5, R5, R14, !P2 ;  /* 0x0000000e0505b207 */ /* 0x000fe20005000000 */
[----:B------:R-:W-:Y:S01]  /*0400*/  IMAD R9, R7, 0x100, R8 ;  /* 0x0000010007097824 */ /* 0x000fe200078e0208 */
[----:B------:R-:W-:-:S03]  /*0410*/  IADD3 R6, P3, R0, UR6, RZ ;  /* 0x0000000600067c10 */ /* 0x000fc6000ff7e0ff */
[----:B------:R1:W-:Y:S01]  /*0420*/  @!P0 STG.E.64 desc[UR4][R2.64], R4 ;  /* 0x0000000402008986 */ /* 0x0003e2000c101b04 */
[----:B------:R-:W-:Y:S01]  /*0430*/  LEA.HI.X.SX32 R7, R0, UR7, 0x1, P3 ;  /* 0x0000000700077c11 */ /* 0x000fe200098f0eff */
[----:B------:R-:W-:Y:S08]  /*0440*/  @P0 EXIT ;  /* 0x000000000000094d */ /* 0x000ff00003800000 */
[----:B------:R-:W-:Y:S01]  /*0450*/  STG.E.U16 desc[UR4][R6.64], R9 ;  /* 0x0000000906007986 */ /* 0x000fe2000c101504 */
[----:B------:R-:W-:Y:S05]  /*0460*/  EXIT ;  /* 0x000000000000794d */ /* 0x000fea0003800000 */
.L_x_0:
[----:B------:R-:W-:-:S00]  /*0470*/  BRA `(.L_x_0) ;  /* 0xfffffffc00fc7947 */ /* 0x000fc0000383ffff */
[----:B------:R-:W-:-:S00]  /*0480*/  NOP ;  /* 0x0000000000007918 */ /* 0x000fc00000000000 */
[----:B------:R-:W-:-:S00]  /*0490*/  NOP ;  /* 0x0000000000007918 */ /* 0x000fc00000000000 */
[----:B------:R-:W-:-:S00]  /*04a0*/  NOP ;  /* 0x0000000000007918 */ /* 0x000fc00000000000 */
[----:B------:R-:W-:-:S00]  /*04b0*/  NOP ;  /* 0x0000000000007918 */ /* 0x000fc00000000000 */
[----:B------:R-:W-:-:S00]  /*04c0*/  NOP ;  /* 0x0000000000007918 */ /* 0x000fc00000000000 */
[----:B------:R-:W-:-:S00]  /*04d0*/  NOP ;  /* 0x0000000000007918 */ /* 0x000fc00000000000 */
[----:B------:R-:W-:-:S00]  /*04e0*/  NOP ;  /* 0x0000000000007918 */ /* 0x000fc00000000000 */
[----:B------:R-:W-:-:S00]  /*04f0*/  NOP ;  /* 0x0000000000007918 */ /* 0x000fc00000000000 */
.L_x_1:


//--------------------- .nv.constant0.triton_poi_fused_max_pool2d_with_indices_10 --------------------------
	.section	.nv.constant0.triton_poi_fused_max_pool2d_with_indices_10,"a",@progbits
	.sectionflags	@""
	.align	4
.nv.constant0.triton_poi_fused_max_pool2d_with_indices_10:
	.zero		556
